//
// Generated by NVIDIA NVVM Compiler
//
// Compiler Build ID: CL-36424714
// Cuda compilation tools, release 13.0, V13.0.88
// Based on NVVM 20.0.0
//

.version 9.0
.target sm_100
.address_size 64

	// .globl	_Z15grayscaleKernelPiS_iii

.visible .entry _Z15grayscaleKernelPiS_iii(
	.param .u64 .ptr .align 1 _Z15grayscaleKernelPiS_iii_param_0,
	.param .u64 .ptr .align 1 _Z15grayscaleKernelPiS_iii_param_1,
	.param .u32 _Z15grayscaleKernelPiS_iii_param_2,
	.param .u32 _Z15grayscaleKernelPiS_iii_param_3,
	.param .u32 _Z15grayscaleKernelPiS_iii_param_4
)
{
	.reg .pred 	%p<4>;
	.reg .b32 	%r<20>;
	.reg .b64 	%rd<9>;
	.reg .b64 	%fd<7>;

	ld.param.u64 	%rd1, [_Z15grayscaleKernelPiS_iii_param_0];
	ld.param.u64 	%rd2, [_Z15grayscaleKernelPiS_iii_param_1];
	ld.param.u32 	%r5, [_Z15grayscaleKernelPiS_iii_param_2];
	ld.param.u32 	%r6, [_Z15grayscaleKernelPiS_iii_param_3];
	ld.param.u32 	%r4, [_Z15grayscaleKernelPiS_iii_param_4];
	mov.u32 	%r7, %ctaid.x;
	mov.u32 	%r8, %ntid.x;
	mov.u32 	%r9, %tid.x;
	mad.lo.s32 	%r1, %r7, %r8, %r9;
	mov.u32 	%r10, %ctaid.y;
	mov.u32 	%r11, %ntid.y;
	mov.u32 	%r12, %tid.y;
	mad.lo.s32 	%r13, %r10, %r11, %r12;
	setp.ge.s32 	%p1, %r1, %r5;
	setp.ge.s32 	%p2, %r13, %r6;
	or.pred  	%p3, %p1, %p2;
	@%p3 bra 	$L__BB0_2;
	cvta.to.global.u64 	%rd3, %rd2;
	cvta.to.global.u64 	%rd4, %rd1;
	mad.lo.s32 	%r14, %r6, %r1, %r13;
	mul.lo.s32 	%r15, %r14, %r4;
	mul.wide.s32 	%rd5, %r15, 4;
	add.s64 	%rd6, %rd3, %rd5;
	ld.global.u32 	%r16, [%rd6];
	cvt.rn.f64.s32 	%fd1, %r16;
	ld.global.u32 	%r17, [%rd6+4];
	cvt.rn.f64.s32 	%fd2, %r17;
	mul.f64 	%fd3, %fd2, 0d3FE2C8B439581062;
	fma.rn.f64 	%fd4, %fd1, 0d3FD3212D77318FC5, %fd3;
	ld.global.u32 	%r18, [%rd6+8];
	cvt.rn.f64.s32 	%fd5, %r18;
	fma.rn.f64 	%fd6, %fd5, 0d3FBD2F1A9FBE76C9, %fd4;
	cvt.rzi.s32.f64 	%r19, %fd6;
	mul.wide.s32 	%rd7, %r14, 4;
	add.s64 	%rd8, %rd4, %rd7;
	st.global.u32 	[%rd8], %r19;
$L__BB0_2:
	ret;

}


// ===== COMPILED SASS (sm_100) =====

	.target	sm_100

	.elftype	@"ET_EXEC"


//--------------------- .note.nv.tkinfo           --------------------------
	.section	.note.nv.tkinfo,"",@"SHT_NOTE"
	.sectionflags	@"SHF_NOTE_NV_TKINFO"
	.tkinfo
        /*0018*/ 	.word	0x00000002
        /*0030*/ 	.string	""
        /*0030*/ 	.string	"ptxas"
        /*0030*/ 	.string	"Cuda compilation tools, release 13.0, V13.0.88"
        /*0030*/ 	.string	"Build cuda_13.0.r13.0/compiler.36424714_0"
        /*0030*/ 	.string	"-arch sm_100 -m 64 "



//--------------------- .note.nv.cuinfo           --------------------------
	.section	.note.nv.cuinfo,"",@"SHT_NOTE"
	.sectionflags	@"SHF_NOTE_NV_CUINFO"
        /*0018*/ 	.short	0x0002
        /*001a*/ 	.short	0x0064
        /*001c*/ 	.short	0x0082
	.zero		2


//--------------------- .nv.info                  --------------------------
	.section	.nv.info,"",@"SHT_CUDA_INFO"
	.align	4


	//----- nvinfo : EIATTR_REGCOUNT
	.align		4
        /*0000*/ 	.byte	0x04, 0x2f
        /*0002*/ 	.short	(.L_1 - .L_0)
	.align		4
.L_0:
        /*0004*/ 	.word	index@(_Z15grayscaleKernelPiS_iii)
        /*0008*/ 	.word	0x00000010


	//----- nvinfo : EIATTR_FRAME_SIZE
	.align		4
.L_1:
        /*000c*/ 	.byte	0x04, 0x11
        /*000e*/ 	.short	(.L_3 - .L_2)
	.align		4
.L_2:
        /*0010*/ 	.word	index@(_Z15grayscaleKernelPiS_iii)
        /*0014*/ 	.word	0x00000000


	//----- nvinfo : EIATTR_MIN_STACK_SIZE
	.align		4
.L_3:
        /*0018*/ 	.byte	0x04, 0x12
        /*001a*/ 	.short	(.L_5 - .L_4)
	.align		4
.L_4:
        /*001c*/ 	.word	index@(_Z15grayscaleKernelPiS_iii)
        /*0020*/ 	.word	0x00000000
.L_5:


//--------------------- .nv.compat                --------------------------
	.section	.nv.compat,"",@"SHT_CUDA_COMPAT_INFO"
	.align	4
        /*0000*/ 	.byte	0x02, 0x09, 0x00, 0x00, 0x02, 0x02, 0x01, 0x00, 0x02, 0x05, 0x05, 0x00, 0x03, 0x07, 0x01, 0x01
        /*0010*/ 	.byte	0x02, 0x03, 0x00, 0x00, 0x02, 0x06, 0x01, 0x00, 0x04, 0x0b, 0x08, 0x00, 0x01, 0x00, 0x00, 0x00
        /*0020*/ 	.byte	0x00, 0x00, 0x00, 0x00


//--------------------- .nv.info._Z15grayscaleKernelPiS_iii --------------------------
	.section	.nv.info._Z15grayscaleKernelPiS_iii,"",@"SHT_CUDA_INFO"
	.sectionflags	@""
	.align	4


	//----- nvinfo : EIATTR_CUDA_API_VERSION
	.align		4
        /*0000*/ 	.byte	0x04, 0x37
        /*0002*/ 	.short	(.L_7 - .L_6)
.L_6:
        /*0004*/ 	.word	0x00000082


	//----- nvinfo : EIATTR_KPARAM_INFO
	.align		4
.L_7:
        /*0008*/ 	.byte	0x04, 0x17
        /*000a*/ 	.short	(.L_9 - .L_8)
.L_8:
        /*000c*/ 	.word	0x00000000
        /*0010*/ 	.short	0x0004
        /*0012*/ 	.short	0x0018
        /*0014*/ 	.byte	0x00, 0xf0, 0x11, 0x00


	//----- nvinfo : EIATTR_KPARAM_INFO
	.align		4
.L_9:
        /*0018*/ 	.byte	0x04, 0x17
        /*001a*/ 	.short	(.L_11 - .L_10)
.L_10:
        /*001c*/ 	.word	0x00000000
        /*0020*/ 	.short	0x0003
        /*0022*/ 	.short	0x0014
        /*0024*/ 	.byte	0x00, 0xf0, 0x11, 0x00


	//----- nvinfo : EIATTR_KPARAM_INFO
	.align		4
.L_11:
        /*0028*/ 	.byte	0x04, 0x17
        /*002a*/ 	.short	(.L_13 - .L_12)
.L_12:
        /*002c*/ 	.word	0x00000000
        /*0030*/ 	.short	0x0002
        /*0032*/ 	.short	0x0010
        /*0034*/ 	.byte	0x00, 0xf0, 0x11, 0x00


	//----- nvinfo : EIATTR_KPARAM_INFO
	.align		4
.L_13:
        /*0038*/ 	.byte	0x04, 0x17
        /*003a*/ 	.short	(.L_15 - .L_14)
.L_14:
        /*003c*/ 	.word	0x00000000
        /*0040*/ 	.short	0x0001
        /*0042*/ 	.short	0x0008
        /*0044*/ 	.byte	0x00, 0xf5, 0x21, 0x00


	//----- nvinfo : EIATTR_KPARAM_INFO
	.align		4
.L_15:
        /*0048*/ 	.byte	0x04, 0x17
        /*004a*/ 	.short	(.L_17 - .L_16)
.L_16:
        /*004c*/ 	.word	0x00000000
        /*0050*/ 	.short	0x0000
        /*0052*/ 	.short	0x0000
        /*0054*/ 	.byte	0x00, 0xf5, 0x21, 0x00


	//----- nvinfo : EIATTR_SPARSE_MMA_MASK
	.align		4
.L_17:
        /*0058*/ 	.byte	0x03, 0x50
        /*005a*/ 	.short	0x0000


	//----- nvinfo : EIATTR_MAXREG_COUNT
	.align		4
        /*005c*/ 	.byte	0x03, 0x1b
        /*005e*/ 	.short	0x00ff


	//----- nvinfo : EIATTR_MERCURY_ISA_VERSION
	.align		4
        /*0060*/ 	.byte	0x03, 0x5f
        /*0062*/ 	.short	0x0101


	//----- nvinfo : EIATTR_VRC_CTA_INIT_COUNT
	.align		4
        /*0064*/ 	.byte	0x02, 0x4a
	.zero		1
	.zero		1


	//----- nvinfo : EIATTR_EXIT_INSTR_OFFSETS
	.align		4
        /*0068*/ 	.byte	0x04, 0x1c
        /*006a*/ 	.short	(.L_19 - .L_18)


	//   ....[0]....
.L_18:
        /*006c*/ 	.word	0x000000c0


	//   ....[1]....
        /*0070*/ 	.word	0x00000260


	//----- nvinfo : EIATTR_CBANK_PARAM_SIZE
	.align		4
.L_19:
        /*0074*/ 	.byte	0x03, 0x19
        /*0076*/ 	.short	0x001c


	//----- nvinfo : EIATTR_PARAM_CBANK
	.align		4
        /*0078*/ 	.byte	0x04, 0x0a
        /*007a*/ 	.short	(.L_21 - .L_20)
	.align		4
.L_20:
        /*007c*/ 	.word	index@(.nv.constant0._Z15grayscaleKernelPiS_iii)
        /*0080*/ 	.short	0x0380
        /*0082*/ 	.short	0x001c


	//----- nvinfo : EIATTR_SW_WAR
	.align		4
.L_21:
        /*0084*/ 	.byte	0x04, 0x36
        /*0086*/ 	.short	(.L_23 - .L_22)
.L_22:
        /*0088*/ 	.word	0x00000008
.L_23:


//--------------------- .nv.callgraph             --------------------------
	.section	.nv.callgraph,"",@"SHT_CUDA_CALLGRAPH"
	.align	4
	.sectionentsize	8
	.align		4
        /*0000*/ 	.word	0x00000000
	.align		4
        /*0004*/ 	.word	0xffffffff
	.align		4
        /*0008*/ 	.word	0x00000000
	.align		4
        /*000c*/ 	.word	0xfffffffe
	.align		4
        /*0010*/ 	.word	0x00000000
	.align		4
        /*0014*/ 	.word	0xfffffffd
	.align		4
        /*0018*/ 	.word	0x00000000
	.align		4
        /*001c*/ 	.word	0xfffffffc


//--------------------- .text._Z15grayscaleKernelPiS_iii --------------------------
	.section	.text._Z15grayscaleKernelPiS_iii,"ax",@progbits
	.align	128
        .global         _Z15grayscaleKernelPiS_iii
        .type           _Z15grayscaleKernelPiS_iii,@function
        .size           _Z15grayscaleKernelPiS_iii,(.L_x_1 - _Z15grayscaleKernelPiS_iii)
        .other          _Z15grayscaleKernelPiS_iii,@"STO_CUDA_ENTRY STV_DEFAULT"
_Z15grayscaleKernelPiS_iii:
.text._Z15grayscaleKernelPiS_iii:
[----:B------:R-:W-:Y:S01]  /*0000*/  LDC R1, c[0x0][0x37c] ;  /* 0x0000df00ff017b82 */ /* 0x000fe20000000800 */
[----:B------:R-:W0:Y:S07]  /*0010*/  S2R R2, SR_TID.Y ;  /* 0x0000000000027919 */ /* 0x000e2e0000002200 */
[----:B------:R-:W1:Y:S01]  /*0020*/  LDC R0, c[0x0][0x360] ;  /* 0x0000d800ff007b82 */ /* 0x000e620000000800 */
[----:B------:R-:W2:Y:S01]  /*0030*/  LDCU.64 UR6, c[0x0][0x390] ;  /* 0x00007200ff0677ac */ /* 0x000ea20008000a00 */
[----:B------:R-:W1:Y:S06]  /*0040*/  S2R R3, SR_TID.X ;  /* 0x0000000000037919 */ /* 0x000e6c0000002100 */
[----:B------:R-:W0:Y:S08]  /*0050*/  S2UR UR5, SR_CTAID.Y ;  /* 0x00000000000579c3 */ /* 0x000e300000002600 */
[----:B------:R-:W0:Y:S08]  /*0060*/  LDC R5, c[0x0][0x364] ;  /* 0x0000d900ff057b82 */ /* 0x000e300000000800 */
[----:B------:R-:W1:Y:S01]  /*0070*/  S2UR UR4, SR_CTAID.X ;  /* 0x00000000000479c3 */ /* 0x000e620000002500 */
[----:B0-----:R-:W-:-:S05]  /*0080*/  IMAD R5, R5, UR5, R2 ;  /* 0x0000000505057c24 */ /* 0x001fca000f8e0202 */
[----:B--2---:R-:W-:Y:S01]  /*0090*/  ISETP.GE.AND P0, PT, R5, UR7, PT ;  /* 0x0000000705007c0c */ /* 0x004fe2000bf06270 */
[----:B-1----:R-:W-:-:S05]  /*00a0*/  IMAD R0, R0, UR4, R3 ;  /* 0x0000000400007c24 */ /* 0x002fca000f8e0203 */
[----:B------:R-:W-:-:S13]  /*00b0*/  ISETP.GE.OR P0, PT, R0, UR6, P0 ;  /* 0x0000000600007c0c */ /* 0x000fda0008706670 */
[----:B------:R-:W-:Y:S05]  /*00c0*/  @P0 EXIT ;  /* 0x000000000000094d */ /* 0x000fea0003800000 */
[----:B------:R-:W0:Y:S01]  /*00d0*/  LDC.64 R2, c[0x0][0x388] ;  /* 0x0000e200ff027b82 */ /* 0x000e220000000a00 */
[----:B------:R-:W1:Y:S01]  /*00e0*/  LDCU UR6, c[0x0][0x398] ;  /* 0x00007300ff0677ac */ /* 0x000e620008000800 */
[----:B------:R-:W-:Y:S01]  /*00f0*/  IMAD R13, R0, UR7, R5 ;  /* 0x00000007000d7c24 */ /* 0x000fe2000f8e0205 */
[----:B------:R-:W2:Y:S05]  /*0100*/  LDCU.64 UR4, c[0x0][0x358] ;  /* 0x00006b00ff0477ac */ /* 0x000eaa0008000a00 */
[----:B------:R-:W3:Y:S01]  /*0110*/  LDC.64 R10, c[0x0][0x380] ;  /* 0x0000e000ff0a7b82 */ /* 0x000ee20000000a00 */
[----:B-1----:R-:W-:-:S04]  /*0120*/  IMAD R5, R13, UR6, RZ ;  /* 0x000000060d057c24 */ /* 0x002fc8000f8e02ff */
[----:B0-----:R-:W-:-:S05]  /*0130*/  IMAD.WIDE R2, R5, 0x4, R2 ;  /* 0x0000000405027825 */ /* 0x001fca00078e0202 */
[----:B--2---:R-:W2:Y:S04]  /*0140*/  LDG.E R12, desc[UR4][R2.64+0x4] ;  /* 0x00000404020c7981 */ /* 0x004ea8000c1e1900 */
[----:B------:R-:W4:Y:S04]  /*0150*/  LDG.E R0, desc[UR4][R2.64] ;  /* 0x0000000402007981 */ /* 0x000f28000c1e1900 */
[----:B------:R3:W5:Y:S01]  /*0160*/  LDG.E R8, desc[UR4][R2.64+0x8] ;  /* 0x0000080402087981 */ /* 0x000762000c1e1900 */
[----:B------:R-:W-:Y:S01]  /*0170*/  UMOV UR8, 0x39581062 ;  /* 0x3958106200087882 */ /* 0x000fe20000000000 */
[----:B------:R-:W-:Y:S01]  /*0180*/  UMOV UR9, 0x3fe2c8b4 ;  /* 0x3fe2c8b400097882 */ /* 0x000fe20000000000 */
[----:B---3--:R-:W-:Y:S01]  /*0190*/  IMAD.WIDE R2, R13, 0x4, R10 ;  /* 0x000000040d027825 */ /* 0x008fe200078e020a */
[----:B--2---:R-:W0:Y:S08]  /*01a0*/  I2F.F64 R6, R12 ;  /* 0x0000000c00067312 */ /* 0x004e300000201c00 */
[----:B----4-:R-:W1:Y:S01]  /*01b0*/  I2F.F64 R4, R0 ;  /* 0x0000000000047312 */ /* 0x010e620000201c00 */
[----:B0-----:R-:W-:-:S07]  /*01c0*/  DMUL R6, R6, UR8 ;  /* 0x0000000806067c28 */ /* 0x001fce0008000000 */
[----:B-----5:R-:W0:Y:S01]  /*01d0*/  I2F.F64 R8, R8 ;  /* 0x0000000800087312 */ /* 0x020e220000201c00 */
[----:B------:R-:W-:Y:S01]  /*01e0*/  UMOV UR8, 0x77318fc5 ;  /* 0x77318fc500087882 */ /* 0x000fe20000000000 */
[----:B------:R-:W-:Y:S02]  /*01f0*/  UMOV UR9, 0x3fd3212d ;  /* 0x3fd3212d00097882 */ /* 0x000fe40000000000 */
[----:B-1----:R-:W-:Y:S01]  /*0200*/  DFMA R4, R4, UR8, R6 ;  /* 0x0000000804047c2b */ /* 0x002fe20008000006 */
[----:B------:R-:W-:Y:S01]  /*0210*/  UMOV UR8, 0x9fbe76c9 ;  /* 0x9fbe76c900087882 */ /* 0x000fe20000000000 */
[----:B------:R-:W-:-:S06]  /*0220*/  UMOV UR9, 0x3fbd2f1a ;  /* 0x3fbd2f1a00097882 */ /* 0x000fcc0000000000 */
[----:B0-----:R-:W-:-:S10]  /*0230*/  DFMA R4, R8, UR8, R4 ;  /* 0x0000000808047c2b */ /* 0x001fd40008000004 */
[----:B------:R-:W0:Y:S02]  /*0240*/  F2I.F64.TRUNC R5, R4 ;  /* 0x0000000400057311 */ /* 0x000e24000030d100 */
[----:B0-----:R-:W-:Y:S01]  /*0250*/  STG.E desc[UR4][R2.64], R5 ;  /* 0x0000000502007986 */ /* 0x001fe2000c101904 */
[----:B------:R-:W-:Y:S05]  /*0260*/  EXIT ;  /* 0x000000000000794d */ /* 0x000fea0003800000 */
.L_x_0:
[----:B------:R-:W-:-:S00]  /*0270*/  BRA `(.L_x_0) ;  /* 0xfffffffc00fc7947 */ /* 0x000fc0000383ffff */
[----:B------:R-:W-:-:S00]  /*0280*/  NOP ;  /* 0x0000000000007918 */ /* 0x000fc00000000000 */
[----:B------:R-:W-:-:S00]  /*0290*/  NOP ;  /* 0x0000000000007918 */ /* 0x000fc00000000000 */
[----:B------:R-:W-:-:S00]  /*02a0*/  NOP ;  /* 0x0000000000007918 */ /* 0x000fc00000000000 */
[----:B------:R-:W-:-:S00]  /*02b0*/  NOP ;  /* 0x0000000000007918 */ /* 0x000fc00000000000 */
[----:B------:R-:W-:-:S00]  /*02c0*/  NOP ;  /* 0x0000000000007918 */ /* 0x000fc00000000000 */
[----:B------:R-:W-:-:S00]  /*02d0*/  NOP ;  /* 0x0000000000007918 */ /* 0x000fc00000000000 */
[----:B------:R-:W-:-:S00]  /*02e0*/  NOP ;  /* 0x0000000000007918 */ /* 0x000fc00000000000 */
[----:B------:R-:W-:-:S00]  /*02f0*/  NOP ;  /* 0x0000000000007918 */ /* 0x000fc00000000000 */
.L_x_1:


//--------------------- .nv.shared.reserved.0     --------------------------
	.section	.nv.shared.reserved.0,"aw",@nobits
	.weak		__nv_reservedSMEM_offset_0_alias
	.size		__nv_reservedSMEM_offset_0_alias, 0, 64
	.other		__nv_reservedSMEM_offset_0_alias,@"STO_CUDA_RESERVED_SHARED STV_DEFAULT"
__nv_reservedSMEM_offset_0_alias:
	.zero		0
	.zero		64


//--------------------- .nv.constant0._Z15grayscaleKernelPiS_iii --------------------------
	.section	.nv.constant0._Z15grayscaleKernelPiS_iii,"a",@progbits
	.sectionflags	@""
	.align	4
.nv.constant0._Z15grayscaleKernelPiS_iii:
	.zero		924


//--------------------- SYMBOLS --------------------------

	.type		.nv.reservedSmem.offset0,@object
	.size		.nv.reservedSmem.offset0,0x4
